//
// Generated by NVIDIA NVVM Compiler
//
// Compiler Build ID: CL-36424714
// Cuda compilation tools, release 13.0, V13.0.88
// Based on NVVM 20.0.0
//

.version 9.0
.target sm_100
.address_size 64

	// .globl	_Z6jacobiPfS_S_ff
// _ZZ6jacobiPfS_S_ffE2bf has been demoted

.visible .entry _Z6jacobiPfS_S_ff(
	.param .u64 .ptr .align 1 _Z6jacobiPfS_S_ff_param_0,
	.param .u64 .ptr .align 1 _Z6jacobiPfS_S_ff_param_1,
	.param .u64 .ptr .align 1 _Z6jacobiPfS_S_ff_param_2,
	.param .f32 _Z6jacobiPfS_S_ff_param_3,
	.param .f32 _Z6jacobiPfS_S_ff_param_4
)
{
	.reg .pred 	%p<2>;
	.reg .b32 	%r<18>;
	.reg .b32 	%f<3>;
	.reg .b64 	%rd<9>;
	// demoted variable
	.shared .align 4 .b8 _ZZ6jacobiPfS_S_ffE2bf[1024];
	ld.param.u64 	%rd1, [_Z6jacobiPfS_S_ff_param_0];
	ld.param.u64 	%rd2, [_Z6jacobiPfS_S_ff_param_1];
	ld.param.f32 	%f1, [_Z6jacobiPfS_S_ff_param_4];
	cvta.to.global.u64 	%rd3, %rd2;
	mov.u32 	%r2, %ctaid.x;
	mov.u32 	%r3, %ntid.x;
	mov.u32 	%r4, %tid.x;
	mad.lo.s32 	%r5, %r2, %r3, %r4;
	mov.u32 	%r6, %ctaid.y;
	mov.u32 	%r7, %ntid.y;
	mov.u32 	%r8, %tid.y;
	mad.lo.s32 	%r9, %r6, %r7, %r8;
	shl.b32 	%r11, %r5, 13;
	add.s32 	%r1, %r11, %r9;
	mul.wide.s32 	%rd4, %r1, 4;
	add.s64 	%rd5, %rd3, %rd4;
	ld.global.f32 	%f2, [%rd5];
	shl.b32 	%r12, %r4, 6;
	mov.u32 	%r13, _ZZ6jacobiPfS_S_ffE2bf;
	add.s32 	%r14, %r13, %r12;
	shl.b32 	%r15, %r8, 2;
	add.s32 	%r16, %r14, %r15;
	st.shared.f32 	[%r16], %f2;
	bar.sync 	0;
	max.u32 	%r17, %r5, %r9;
	setp.gt.u32 	%p1, %r17, 8191;
	@%p1 bra 	$L__BB0_2;
	cvta.to.global.u64 	%rd6, %rd1;
	mul.wide.u32 	%rd7, %r1, 4;
	add.s64 	%rd8, %rd6, %rd7;
	st.global.f32 	[%rd8], %f1;
$L__BB0_2:
	ret;

}


// ===== COMPILED SASS (sm_100) =====

	.target	sm_100

	.elftype	@"ET_EXEC"


//--------------------- .note.nv.tkinfo           --------------------------
	.section	.note.nv.tkinfo,"",@"SHT_NOTE"
	.sectionflags	@"SHF_NOTE_NV_TKINFO"
	.tkinfo
        /*0018*/ 	.word	0x00000002
        /*0030*/ 	.string	""
        /*0030*/ 	.string	"ptxas"
        /*0030*/ 	.string	"Cuda compilation tools, release 13.0, V13.0.88"
        /*0030*/ 	.string	"Build cuda_13.0.r13.0/compiler.36424714_0"
        /*0030*/ 	.string	"-arch sm_100 -m 64 "



//--------------------- .note.nv.cuinfo           --------------------------
	.section	.note.nv.cuinfo,"",@"SHT_NOTE"
	.sectionflags	@"SHF_NOTE_NV_CUINFO"
        /*0018*/ 	.short	0x0002
        /*001a*/ 	.short	0x0064
        /*001c*/ 	.short	0x0082
	.zero		2


//--------------------- .nv.info                  --------------------------
	.section	.nv.info,"",@"SHT_CUDA_INFO"
	.align	4


	//----- nvinfo : EIATTR_REGCOUNT
	.align		4
        /*0000*/ 	.byte	0x04, 0x2f
        /*0002*/ 	.short	(.L_1 - .L_0)
	.align		4
.L_0:
        /*0004*/ 	.word	index@(_Z6jacobiPfS_S_ff)
        /*0008*/ 	.word	0x0000000c


	//----- nvinfo : EIATTR_FRAME_SIZE
	.align		4
.L_1:
        /*000c*/ 	.byte	0x04, 0x11
        /*000e*/ 	.short	(.L_3 - .L_2)
	.align		4
.L_2:
        /*0010*/ 	.word	index@(_Z6jacobiPfS_S_ff)
        /*0014*/ 	.word	0x00000000


	//----- nvinfo : EIATTR_MIN_STACK_SIZE
	.align		4
.L_3:
        /*0018*/ 	.byte	0x04, 0x12
        /*001a*/ 	.short	(.L_5 - .L_4)
	.align		4
.L_4:
        /*001c*/ 	.word	index@(_Z6jacobiPfS_S_ff)
        /*0020*/ 	.word	0x00000000
.L_5:


//--------------------- .nv.compat                --------------------------
	.section	.nv.compat,"",@"SHT_CUDA_COMPAT_INFO"
	.align	4
        /*0000*/ 	.byte	0x02, 0x09, 0x00, 0x00, 0x02, 0x02, 0x01, 0x00, 0x02, 0x05, 0x05, 0x00, 0x03, 0x07, 0x01, 0x01
        /*0010*/ 	.byte	0x02, 0x03, 0x00, 0x00, 0x02, 0x06, 0x01, 0x00, 0x04, 0x0b, 0x08, 0x00, 0x09, 0x00, 0x00, 0x00
        /*0020*/ 	.byte	0x00, 0x00, 0x00, 0x00


//--------------------- .nv.info._Z6jacobiPfS_S_ff --------------------------
	.section	.nv.info._Z6jacobiPfS_S_ff,"",@"SHT_CUDA_INFO"
	.sectionflags	@""
	.align	4


	//----- nvinfo : EIATTR_CUDA_API_VERSION
	.align		4
        /*0000*/ 	.byte	0x04, 0x37
        /*0002*/ 	.short	(.L_7 - .L_6)
.L_6:
        /*0004*/ 	.word	0x00000082


	//----- nvinfo : EIATTR_KPARAM_INFO
	.align		4
.L_7:
        /*0008*/ 	.byte	0x04, 0x17
        /*000a*/ 	.short	(.L_9 - .L_8)
.L_8:
        /*000c*/ 	.word	0x00000000
        /*0010*/ 	.short	0x0004
        /*0012*/ 	.short	0x001c
        /*0014*/ 	.byte	0x00, 0xf0, 0x11, 0x00


	//----- nvinfo : EIATTR_KPARAM_INFO
	.align		4
.L_9:
        /*0018*/ 	.byte	0x04, 0x17
        /*001a*/ 	.short	(.L_11 - .L_10)
.L_10:
        /*001c*/ 	.word	0x00000000
        /*0020*/ 	.short	0x0003
        /*0022*/ 	.short	0x0018
        /*0024*/ 	.byte	0x00, 0xf0, 0x11, 0x00


	//----- nvinfo : EIATTR_KPARAM_INFO
	.align		4
.L_11:
        /*0028*/ 	.byte	0x04, 0x17
        /*002a*/ 	.short	(.L_13 - .L_12)
.L_12:
        /*002c*/ 	.word	0x00000000
        /*0030*/ 	.short	0x0002
        /*0032*/ 	.short	0x0010
        /*0034*/ 	.byte	0x00, 0xf5, 0x21, 0x00


	//----- nvinfo : EIATTR_KPARAM_INFO
	.align		4
.L_13:
        /*0038*/ 	.byte	0x04, 0x17
        /*003a*/ 	.short	(.L_15 - .L_14)
.L_14:
        /*003c*/ 	.word	0x00000000
        /*0040*/ 	.short	0x0001
        /*0042*/ 	.short	0x0008
        /*0044*/ 	.byte	0x00, 0xf5, 0x21, 0x00


	//----- nvinfo : EIATTR_KPARAM_INFO
	.align		4
.L_15:
        /*0048*/ 	.byte	0x04, 0x17
        /*004a*/ 	.short	(.L_17 - .L_16)
.L_16:
        /*004c*/ 	.word	0x00000000
        /*0050*/ 	.short	0x0000
        /*0052*/ 	.short	0x0000
        /*0054*/ 	.byte	0x00, 0xf5, 0x21, 0x00


	//----- nvinfo : EIATTR_SPARSE_MMA_MASK
	.align		4
.L_17:
        /*0058*/ 	.byte	0x03, 0x50
        /*005a*/ 	.short	0x0000


	//----- nvinfo : EIATTR_MAXREG_COUNT
	.align		4
        /*005c*/ 	.byte	0x03, 0x1b
        /*005e*/ 	.short	0x00ff


	//----- nvinfo : EIATTR_NUM_BARRIERS
	.align		4
        /*0060*/ 	.byte	0x02, 0x4c
        /*0062*/ 	.byte	0x01
	.zero		1


	//----- nvinfo : EIATTR_MERCURY_ISA_VERSION
	.align		4
        /*0064*/ 	.byte	0x03, 0x5f
        /*0066*/ 	.short	0x0101


	//----- nvinfo : EIATTR_VRC_CTA_INIT_COUNT
	.align		4
        /*0068*/ 	.byte	0x02, 0x4a
	.zero		1
	.zero		1


	//----- nvinfo : EIATTR_EXIT_INSTR_OFFSETS
	.align		4
        /*006c*/ 	.byte	0x04, 0x1c
        /*006e*/ 	.short	(.L_19 - .L_18)


	//   ....[0]....
.L_18:
        /*0070*/ 	.word	0x00000170


	//   ....[1]....
        /*0074*/ 	.word	0x000001c0


	//----- nvinfo : EIATTR_CBANK_PARAM_SIZE
	.align		4
.L_19:
        /*0078*/ 	.byte	0x03, 0x19
        /*007a*/ 	.short	0x0020


	//----- nvinfo : EIATTR_PARAM_CBANK
	.align		4
        /*007c*/ 	.byte	0x04, 0x0a
        /*007e*/ 	.short	(.L_21 - .L_20)
	.align		4
.L_20:
        /*0080*/ 	.word	index@(.nv.constant0._Z6jacobiPfS_S_ff)
        /*0084*/ 	.short	0x0380
        /*0086*/ 	.short	0x0020


	//----- nvinfo : EIATTR_SW_WAR
	.align		4
.L_21:
        /*0088*/ 	.byte	0x04, 0x36
        /*008a*/ 	.short	(.L_23 - .L_22)
.L_22:
        /*008c*/ 	.word	0x00000008
.L_23:


//--------------------- .nv.callgraph             --------------------------
	.section	.nv.callgraph,"",@"SHT_CUDA_CALLGRAPH"
	.align	4
	.sectionentsize	8
	.align		4
        /*0000*/ 	.word	0x00000000
	.align		4
        /*0004*/ 	.word	0xffffffff
	.align		4
        /*0008*/ 	.word	0x00000000
	.align		4
        /*000c*/ 	.word	0xfffffffe
	.align		4
        /*0010*/ 	.word	0x00000000
	.align		4
        /*0014*/ 	.word	0xfffffffd
	.align		4
        /*0018*/ 	.word	0x00000000
	.align		4
        /*001c*/ 	.word	0xfffffffc


//--------------------- .text._Z6jacobiPfS_S_ff   --------------------------
	.section	.text._Z6jacobiPfS_S_ff,"ax",@progbits
	.align	128
        .global         _Z6jacobiPfS_S_ff
        .type           _Z6jacobiPfS_S_ff,@function
        .size           _Z6jacobiPfS_S_ff,(.L_x_1 - _Z6jacobiPfS_S_ff)
        .other          _Z6jacobiPfS_S_ff,@"STO_CUDA_ENTRY STV_DEFAULT"
_Z6jacobiPfS_S_ff:
.text._Z6jacobiPfS_S_ff:
[----:B------:R-:W-:Y:S01]  /*0000*/  LDC R1, c[0x0][0x37c] ;  /* 0x0000df00ff017b82 */ /* 0x000fe20000000800 */
[----:B------:R-:W0:Y:S07]  /*0010*/  S2R R9, SR_TID.X ;  /* 0x0000000000097919 */ /* 0x000e2e0000002100 */
[----:B------:R-:W0:Y:S01]  /*0020*/  LDC R0, c[0x0][0x360] ;  /* 0x0000d800ff007b82 */ /* 0x000e220000000800 */
[----:B------:R-:W1:Y:S01]  /*0030*/  LDCU.64 UR6, c[0x0][0x358] ;  /* 0x00006b00ff0677ac */ /* 0x000e620008000a00 */
[----:B------:R-:W2:Y:S06]  /*0040*/  S2R R4, SR_TID.Y ;  /* 0x0000000000047919 */ /* 0x000eac0000002200 */
[----:B------:R-:W0:Y:S08]  /*0050*/  S2UR UR4, SR_CTAID.X ;  /* 0x00000000000479c3 */ /* 0x000e300000002500 */
[----:B------:R-:W2:Y:S08]  /*0060*/  S2UR UR5, SR_CTAID.Y ;  /* 0x00000000000579c3 */ /* 0x000eb00000002600 */
[----:B------:R-:W2:Y:S08]  /*0070*/  LDC R5, c[0x0][0x364] ;  /* 0x0000d900ff057b82 */ /* 0x000eb00000000800 */
[----:B------:R-:W3:Y:S01]  /*0080*/  LDC.64 R2, c[0x0][0x388] ;  /* 0x0000e200ff027b82 */ /* 0x000ee20000000a00 */
[----:B0-----:R-:W-:-:S02]  /*0090*/  IMAD R0, R0, UR4, R9 ;  /* 0x0000000400007c24 */ /* 0x001fc4000f8e0209 */
[----:B--2---:R-:W-:-:S05]  /*00a0*/  IMAD R5, R5, UR5, R4 ;  /* 0x0000000505057c24 */ /* 0x004fca000f8e0204 */
[----:B------:R-:W-:-:S05]  /*00b0*/  LEA R7, R0, R5, 0xd ;  /* 0x0000000500077211 */ /* 0x000fca00078e68ff */
[----:B---3--:R-:W-:-:S06]  /*00c0*/  IMAD.WIDE R2, R7, 0x4, R2 ;  /* 0x0000000407027825 */ /* 0x008fcc00078e0202 */
[----:B-1----:R-:W2:Y:S01]  /*00d0*/  LDG.E R2, desc[UR6][R2.64] ;  /* 0x0000000602027981 */ /* 0x002ea2000c1e1900 */
[----:B------:R-:W0:Y:S01]  /*00e0*/  S2UR UR5, SR_CgaCtaId ;  /* 0x00000000000579c3 */ /* 0x000e220000008800 */
[----:B------:R-:W-:Y:S01]  /*00f0*/  UMOV UR4, 0x400 ;  /* 0x0000040000047882 */ /* 0x000fe20000000000 */
[----:B------:R-:W-:-:S04]  /*0100*/  VIMNMX.U32 R5, PT, PT, R0, R5, !PT ;  /* 0x0000000500057248 */ /* 0x000fc80007fe0000 */
[----:B------:R-:W-:Y:S01]  /*0110*/  ISETP.GT.U32.AND P0, PT, R5, 0x1fff, PT ;  /* 0x00001fff0500780c */ /* 0x000fe20003f04070 */
[----:B0-----:R-:W-:-:S06]  /*0120*/  ULEA UR4, UR5, UR4, 0x18 ;  /* 0x0000000405047291 */ /* 0x001fcc000f8ec0ff */
[----:B------:R-:W-:-:S04]  /*0130*/  LEA R0, R9, UR4, 0x6 ;  /* 0x0000000409007c11 */ /* 0x000fc8000f8e30ff */
[----:B------:R-:W-:-:S05]  /*0140*/  LEA R5, R4, R0, 0x2 ;  /* 0x0000000004057211 */ /* 0x000fca00078e10ff */
[----:B--2---:R0:W-:Y:S01]  /*0150*/  STS [R5], R2 ;  /* 0x0000000205007388 */ /* 0x0041e20000000800 */
[----:B------:R-:W-:Y:S06]  /*0160*/  BAR.SYNC.DEFER_BLOCKING 0x0 ;  /* 0x0000000000007b1d */ /* 0x000fec0000010000 */
[----:B------:R-:W-:Y:S05]  /*0170*/  @P0 EXIT ;  /* 0x000000000000094d */ /* 0x000fea0003800000 */
[----:B0-----:R-:W0:Y:S08]  /*0180*/  LDC.64 R2, c[0x0][0x380] ;  /* 0x0000e000ff027b82 */ /* 0x001e300000000a00 */
[----:B------:R-:W1:Y:S01]  /*0190*/  LDC R5, c[0x0][0x39c] ;  /* 0x0000e700ff057b82 */ /* 0x000e620000000800 */
[----:B0-----:R-:W-:-:S05]  /*01a0*/  IMAD.WIDE.U32 R2, R7, 0x4, R2 ;  /* 0x0000000407027825 */ /* 0x001fca00078e0002 */
[----:B-1----:R-:W-:Y:S01]  /*01b0*/  STG.E desc[UR6][R2.64], R5 ;  /* 0x0000000502007986 */ /* 0x002fe2000c101906 */
[----:B------:R-:W-:Y:S05]  /*01c0*/  EXIT ;  /* 0x000000000000794d */ /* 0x000fea0003800000 */
.L_x_0:
[----:B------:R-:W-:-:S00]  /*01d0*/  BRA `(.L_x_0) ;  /* 0xfffffffc00fc7947 */ /* 0x000fc0000383ffff */
[----:B------:R-:W-:-:S00]  /*01e0*/  NOP ;  /* 0x0000000000007918 */ /* 0x000fc00000000000 */
        /* <DEDUP_REMOVED lines=9> */
.L_x_1:


//--------------------- .nv.shared._Z6jacobiPfS_S_ff --------------------------
	.section	.nv.shared._Z6jacobiPfS_S_ff,"aw",@nobits
	.sectionflags	@""
	.align	4
.nv.shared._Z6jacobiPfS_S_ff:
	.zero		2048


//--------------------- .nv.shared.reserved.0     --------------------------
	.section	.nv.shared.reserved.0,"aw",@nobits
	.weak		__nv_reservedSMEM_offset_0_alias
	.size		__nv_reservedSMEM_offset_0_alias, 0, 64
	.other		__nv_reservedSMEM_offset_0_alias,@"STO_CUDA_RESERVED_SHARED STV_DEFAULT"
__nv_reservedSMEM_offset_0_alias:
	.zero		0
	.zero		64


//--------------------- .nv.constant0._Z6jacobiPfS_S_ff --------------------------
	.section	.nv.constant0._Z6jacobiPfS_S_ff,"a",@progbits
	.sectionflags	@""
	.align	4
.nv.constant0._Z6jacobiPfS_S_ff:
	.zero		928


//--------------------- SYMBOLS --------------------------

	.type		.nv.reservedSmem.offset0,@object
	.size		.nv.reservedSmem.offset0,0x4
	.type		.nv.reservedSmem.cap,@object
	.size		.nv.reservedSmem.cap,0x4
